//
// Generated by NVIDIA NVVM Compiler
//
// Compiler Build ID: CL-36424714
// Cuda compilation tools, release 13.0, V13.0.88
// Based on NVVM 20.0.0
//

.version 9.0
.target sm_100
.address_size 64

	// .globl	_Z13copyKernelGPUPfS_

.visible .entry _Z13copyKernelGPUPfS_(
	.param .u64 .ptr .align 1 _Z13copyKernelGPUPfS__param_0,
	.param .u64 .ptr .align 1 _Z13copyKernelGPUPfS__param_1
)
{
	.reg .b32 	%r<5>;
	.reg .b32 	%f<2>;
	.reg .b64 	%rd<8>;

	ld.param.u64 	%rd1, [_Z13copyKernelGPUPfS__param_0];
	ld.param.u64 	%rd2, [_Z13copyKernelGPUPfS__param_1];
	cvta.to.global.u64 	%rd3, %rd2;
	cvta.to.global.u64 	%rd4, %rd1;
	mov.u32 	%r1, %tid.x;
	mov.u32 	%r2, %ctaid.x;
	mov.u32 	%r3, %ntid.x;
	mad.lo.s32 	%r4, %r2, %r3, %r1;
	mul.wide.u32 	%rd5, %r4, 4;
	add.s64 	%rd6, %rd4, %rd5;
	ld.global.f32 	%f1, [%rd6];
	add.s64 	%rd7, %rd3, %rd5;
	st.global.f32 	[%rd7], %f1;
	ret;

}


// ===== COMPILED SASS (sm_100) =====

	.target	sm_100

	.elftype	@"ET_EXEC"


//--------------------- .note.nv.tkinfo           --------------------------
	.section	.note.nv.tkinfo,"",@"SHT_NOTE"
	.sectionflags	@"SHF_NOTE_NV_TKINFO"
	.tkinfo
        /*0018*/ 	.word	0x00000002
        /*0030*/ 	.string	""
        /*0030*/ 	.string	"ptxas"
        /*0030*/ 	.string	"Cuda compilation tools, release 13.0, V13.0.88"
        /*0030*/ 	.string	"Build cuda_13.0.r13.0/compiler.36424714_0"
        /*0030*/ 	.string	"-arch sm_100 -m 64 "



//--------------------- .note.nv.cuinfo           --------------------------
	.section	.note.nv.cuinfo,"",@"SHT_NOTE"
	.sectionflags	@"SHF_NOTE_NV_CUINFO"
        /*0018*/ 	.short	0x0002
        /*001a*/ 	.short	0x0064
        /*001c*/ 	.short	0x0082
	.zero		2


//--------------------- .nv.info                  --------------------------
	.section	.nv.info,"",@"SHT_CUDA_INFO"
	.align	4


	//----- nvinfo : EIATTR_REGCOUNT
	.align		4
        /*0000*/ 	.byte	0x04, 0x2f
        /*0002*/ 	.short	(.L_1 - .L_0)
	.align		4
.L_0:
        /*0004*/ 	.word	index@(_Z13copyKernelGPUPfS_)
        /*0008*/ 	.word	0x0000000a


	//----- nvinfo : EIATTR_FRAME_SIZE
	.align		4
.L_1:
        /*000c*/ 	.byte	0x04, 0x11
        /*000e*/ 	.short	(.L_3 - .L_2)
	.align		4
.L_2:
        /*0010*/ 	.word	index@(_Z13copyKernelGPUPfS_)
        /*0014*/ 	.word	0x00000000


	//----- nvinfo : EIATTR_MIN_STACK_SIZE
	.align		4
.L_3:
        /*0018*/ 	.byte	0x04, 0x12
        /*001a*/ 	.short	(.L_5 - .L_4)
	.align		4
.L_4:
        /*001c*/ 	.word	index@(_Z13copyKernelGPUPfS_)
        /*0020*/ 	.word	0x00000000
.L_5:


//--------------------- .nv.compat                --------------------------
	.section	.nv.compat,"",@"SHT_CUDA_COMPAT_INFO"
	.align	4
        /*0000*/ 	.byte	0x02, 0x09, 0x00, 0x00, 0x02, 0x02, 0x01, 0x00, 0x02, 0x05, 0x05, 0x00, 0x03, 0x07, 0x01, 0x01
        /*0010*/ 	.byte	0x02, 0x03, 0x00, 0x00, 0x02, 0x06, 0x01, 0x00, 0x04, 0x0b, 0x08, 0x00, 0x09, 0x00, 0x00, 0x00
        /*0020*/ 	.byte	0x00, 0x00, 0x00, 0x00


//--------------------- .nv.info._Z13copyKernelGPUPfS_ --------------------------
	.section	.nv.info._Z13copyKernelGPUPfS_,"",@"SHT_CUDA_INFO"
	.sectionflags	@""
	.align	4


	//----- nvinfo : EIATTR_CUDA_API_VERSION
	.align		4
        /*0000*/ 	.byte	0x04, 0x37
        /*0002*/ 	.short	(.L_7 - .L_6)
.L_6:
        /*0004*/ 	.word	0x00000082


	//----- nvinfo : EIATTR_KPARAM_INFO
	.align		4
.L_7:
        /*0008*/ 	.byte	0x04, 0x17
        /*000a*/ 	.short	(.L_9 - .L_8)
.L_8:
        /*000c*/ 	.word	0x00000000
        /*0010*/ 	.short	0x0001
        /*0012*/ 	.short	0x0008
        /*0014*/ 	.byte	0x00, 0xf5, 0x21, 0x00


	//----- nvinfo : EIATTR_KPARAM_INFO
	.align		4
.L_9:
        /*0018*/ 	.byte	0x04, 0x17
        /*001a*/ 	.short	(.L_11 - .L_10)
.L_10:
        /*001c*/ 	.word	0x00000000
        /*0020*/ 	.short	0x0000
        /*0022*/ 	.short	0x0000
        /*0024*/ 	.byte	0x00, 0xf5, 0x21, 0x00


	//----- nvinfo : EIATTR_SPARSE_MMA_MASK
	.align		4
.L_11:
        /*0028*/ 	.byte	0x03, 0x50
        /*002a*/ 	.short	0x0000


	//----- nvinfo : EIATTR_MAXREG_COUNT
	.align		4
        /*002c*/ 	.byte	0x03, 0x1b
        /*002e*/ 	.short	0x00ff


	//----- nvinfo : EIATTR_MERCURY_ISA_VERSION
	.align		4
        /*0030*/ 	.byte	0x03, 0x5f
        /*0032*/ 	.short	0x0101


	//----- nvinfo : EIATTR_VRC_CTA_INIT_COUNT
	.align		4
        /*0034*/ 	.byte	0x02, 0x4a
	.zero		1
	.zero		1


	//----- nvinfo : EIATTR_EXIT_INSTR_OFFSETS
	.align		4
        /*0038*/ 	.byte	0x04, 0x1c
        /*003a*/ 	.short	(.L_13 - .L_12)


	//   ....[0]....
.L_12:
        /*003c*/ 	.word	0x000000c0


	//----- nvinfo : EIATTR_CBANK_PARAM_SIZE
	.align		4
.L_13:
        /*0040*/ 	.byte	0x03, 0x19
        /*0042*/ 	.short	0x0010


	//----- nvinfo : EIATTR_PARAM_CBANK
	.align		4
        /*0044*/ 	.byte	0x04, 0x0a
        /*0046*/ 	.short	(.L_15 - .L_14)
	.align		4
.L_14:
        /*0048*/ 	.word	index@(.nv.constant0._Z13copyKernelGPUPfS_)
        /*004c*/ 	.short	0x0380
        /*004e*/ 	.short	0x0010


	//----- nvinfo : EIATTR_SW_WAR
	.align		4
.L_15:
        /*0050*/ 	.byte	0x04, 0x36
        /*0052*/ 	.short	(.L_17 - .L_16)
.L_16:
        /*0054*/ 	.word	0x00000008
.L_17:


//--------------------- .nv.callgraph             --------------------------
	.section	.nv.callgraph,"",@"SHT_CUDA_CALLGRAPH"
	.align	4
	.sectionentsize	8
	.align		4
        /*0000*/ 	.word	0x00000000
	.align		4
        /*0004*/ 	.word	0xffffffff
	.align		4
        /*0008*/ 	.word	0x00000000
	.align		4
        /*000c*/ 	.word	0xfffffffe
	.align		4
        /*0010*/ 	.word	0x00000000
	.align		4
        /*0014*/ 	.word	0xfffffffd
	.align		4
        /*0018*/ 	.word	0x00000000
	.align		4
        /*001c*/ 	.word	0xfffffffc


//--------------------- .text._Z13copyKernelGPUPfS_ --------------------------
	.section	.text._Z13copyKernelGPUPfS_,"ax",@progbits
	.align	128
        .global         _Z13copyKernelGPUPfS_
        .type           _Z13copyKernelGPUPfS_,@function
        .size           _Z13copyKernelGPUPfS_,(.L_x_1 - _Z13copyKernelGPUPfS_)
        .other          _Z13copyKernelGPUPfS_,@"STO_CUDA_ENTRY STV_DEFAULT"
_Z13copyKernelGPUPfS_:
.text._Z13copyKernelGPUPfS_:
[----:B------:R-:W-:Y:S01]  /*0000*/  LDC R1, c[0x0][0x37c] ;  /* 0x0000df00ff017b82 */ /* 0x000fe20000000800 */
[----:B------:R-:W0:Y:S07]  /*0010*/  S2R R7, SR_TID.X ;  /* 0x0000000000077919 */ /* 0x000e2e0000002100 */
[----:B------:R-:W0:Y:S01]  /*0020*/  S2UR UR6, SR_CTAID.X ;  /* 0x00000000000679c3 */ /* 0x000e220000002500 */
[----:B------:R-:W1:Y:S07]  /*0030*/  LDCU.64 UR4, c[0x0][0x358] ;  /* 0x00006b00ff0477ac */ /* 0x000e6e0008000a00 */
[----:B------:R-:W0:Y:S08]  /*0040*/  LDC R0, c[0x0][0x360] ;  /* 0x0000d800ff007b82 */ /* 0x000e300000000800 */
[----:B------:R-:W2:Y:S08]  /*0050*/  LDC.64 R2, c[0x0][0x380] ;  /* 0x0000e000ff027b82 */ /* 0x000eb00000000a00 */
[----:B------:R-:W3:Y:S01]  /*0060*/  LDC.64 R4, c[0x0][0x388] ;  /* 0x0000e200ff047b82 */ /* 0x000ee20000000a00 */
[----:B0-----:R-:W-:-:S04]  /*0070*/  IMAD R7, R0, UR6, R7 ;  /* 0x0000000600077c24 */ /* 0x001fc8000f8e0207 */
[----:B--2---:R-:W-:-:S06]  /*0080*/  IMAD.WIDE.U32 R2, R7, 0x4, R2 ;  /* 0x0000000407027825 */ /* 0x004fcc00078e0002 */
[----:B-1----:R-:W2:Y:S01]  /*0090*/  LDG.E R3, desc[UR4][R2.64] ;  /* 0x0000000402037981 */ /* 0x002ea2000c1e1900 */
[----:B---3--:R-:W-:-:S05]  /*00a0*/  IMAD.WIDE.U32 R4, R7, 0x4, R4 ;  /* 0x0000000407047825 */ /* 0x008fca00078e0004 */
[----:B--2---:R-:W-:Y:S01]  /*00b0*/  STG.E desc[UR4][R4.64], R3 ;  /* 0x0000000304007986 */ /* 0x004fe2000c101904 */
[----:B------:R-:W-:Y:S05]  /*00c0*/  EXIT ;  /* 0x000000000000794d */ /* 0x000fea0003800000 */
.L_x_0:
[----:B------:R-:W-:-:S00]  /*00d0*/  BRA `(.L_x_0) ;  /* 0xfffffffc00fc7947 */ /* 0x000fc0000383ffff */
[----:B------:R-:W-:-:S00]  /*00e0*/  NOP ;  /* 0x0000000000007918 */ /* 0x000fc00000000000 */
        /* <DEDUP_REMOVED lines=9> */
.L_x_1:


//--------------------- .nv.shared.reserved.0     --------------------------
	.section	.nv.shared.reserved.0,"aw",@nobits
	.weak		__nv_reservedSMEM_offset_0_alias
	.size		__nv_reservedSMEM_offset_0_alias, 0, 64
	.other		__nv_reservedSMEM_offset_0_alias,@"STO_CUDA_RESERVED_SHARED STV_DEFAULT"
__nv_reservedSMEM_offset_0_alias:
	.zero		0
	.zero		64


//--------------------- .nv.constant0._Z13copyKernelGPUPfS_ --------------------------
	.section	.nv.constant0._Z13copyKernelGPUPfS_,"a",@progbits
	.sectionflags	@""
	.align	4
.nv.constant0._Z13copyKernelGPUPfS_:
	.zero		912


//--------------------- SYMBOLS --------------------------

	.type		.nv.reservedSmem.offset0,@object
	.size		.nv.reservedSmem.offset0,0x4
